//
// Generated by NVIDIA NVVM Compiler
//
// Compiler Build ID: CL-36424714
// Cuda compilation tools, release 13.0, V13.0.88
// Based on NVVM 20.0.0
//

.version 9.0
.target sm_100
.address_size 64

	// .globl	_Z13sumarVectoresPiS_S_i

.visible .entry _Z13sumarVectoresPiS_S_i(
	.param .u64 .ptr .align 1 _Z13sumarVectoresPiS_S_i_param_0,
	.param .u64 .ptr .align 1 _Z13sumarVectoresPiS_S_i_param_1,
	.param .u64 .ptr .align 1 _Z13sumarVectoresPiS_S_i_param_2,
	.param .u32 _Z13sumarVectoresPiS_S_i_param_3
)
{
	.reg .b32 	%r<8>;
	.reg .b64 	%rd<13>;

	ld.param.u64 	%rd1, [_Z13sumarVectoresPiS_S_i_param_0];
	ld.param.u64 	%rd2, [_Z13sumarVectoresPiS_S_i_param_1];
	ld.param.u64 	%rd3, [_Z13sumarVectoresPiS_S_i_param_2];
	ld.param.u32 	%r1, [_Z13sumarVectoresPiS_S_i_param_3];
	cvta.to.global.u64 	%rd4, %rd3;
	cvta.to.global.u64 	%rd5, %rd2;
	cvta.to.global.u64 	%rd6, %rd1;
	mov.u32 	%r2, %tid.x;
	not.b32 	%r3, %r2;
	add.s32 	%r4, %r1, %r3;
	mul.wide.s32 	%rd7, %r4, 4;
	add.s64 	%rd8, %rd6, %rd7;
	ld.global.u32 	%r5, [%rd8];
	mul.wide.u32 	%rd9, %r2, 4;
	add.s64 	%rd10, %rd5, %rd9;
	st.global.u32 	[%rd10], %r5;
	add.s64 	%rd11, %rd6, %rd9;
	ld.global.u32 	%r6, [%rd11];
	add.s32 	%r7, %r6, %r5;
	add.s64 	%rd12, %rd4, %rd9;
	st.global.u32 	[%rd12], %r7;
	ret;

}


// ===== COMPILED SASS (sm_100) =====

	.target	sm_100

	.elftype	@"ET_EXEC"


//--------------------- .note.nv.tkinfo           --------------------------
	.section	.note.nv.tkinfo,"",@"SHT_NOTE"
	.sectionflags	@"SHF_NOTE_NV_TKINFO"
	.tkinfo
        /*0018*/ 	.word	0x00000002
        /*0030*/ 	.string	""
        /*0030*/ 	.string	"ptxas"
        /*0030*/ 	.string	"Cuda compilation tools, release 13.0, V13.0.88"
        /*0030*/ 	.string	"Build cuda_13.0.r13.0/compiler.36424714_0"
        /*0030*/ 	.string	"-arch sm_100 -m 64 "



//--------------------- .note.nv.cuinfo           --------------------------
	.section	.note.nv.cuinfo,"",@"SHT_NOTE"
	.sectionflags	@"SHF_NOTE_NV_CUINFO"
        /*0018*/ 	.short	0x0002
        /*001a*/ 	.short	0x0064
        /*001c*/ 	.short	0x0082
	.zero		2


//--------------------- .nv.info                  --------------------------
	.section	.nv.info,"",@"SHT_CUDA_INFO"
	.align	4


	//----- nvinfo : EIATTR_REGCOUNT
	.align		4
        /*0000*/ 	.byte	0x04, 0x2f
        /*0002*/ 	.short	(.L_1 - .L_0)
	.align		4
.L_0:
        /*0004*/ 	.word	index@(_Z13sumarVectoresPiS_S_i)
        /*0008*/ 	.word	0x0000000e


	//----- nvinfo : EIATTR_FRAME_SIZE
	.align		4
.L_1:
        /*000c*/ 	.byte	0x04, 0x11
        /*000e*/ 	.short	(.L_3 - .L_2)
	.align		4
.L_2:
        /*0010*/ 	.word	index@(_Z13sumarVectoresPiS_S_i)
        /*0014*/ 	.word	0x00000000


	//----- nvinfo : EIATTR_MIN_STACK_SIZE
	.align		4
.L_3:
        /*0018*/ 	.byte	0x04, 0x12
        /*001a*/ 	.short	(.L_5 - .L_4)
	.align		4
.L_4:
        /*001c*/ 	.word	index@(_Z13sumarVectoresPiS_S_i)
        /*0020*/ 	.word	0x00000000
.L_5:


//--------------------- .nv.compat                --------------------------
	.section	.nv.compat,"",@"SHT_CUDA_COMPAT_INFO"
	.align	4
        /*0000*/ 	.byte	0x02, 0x09, 0x00, 0x00, 0x02, 0x02, 0x01, 0x00, 0x02, 0x05, 0x05, 0x00, 0x03, 0x07, 0x01, 0x01
        /*0010*/ 	.byte	0x02, 0x03, 0x00, 0x00, 0x02, 0x06, 0x01, 0x00, 0x04, 0x0b, 0x08, 0x00, 0x09, 0x00, 0x00, 0x00
        /*0020*/ 	.byte	0x00, 0x00, 0x00, 0x00


//--------------------- .nv.info._Z13sumarVectoresPiS_S_i --------------------------
	.section	.nv.info._Z13sumarVectoresPiS_S_i,"",@"SHT_CUDA_INFO"
	.sectionflags	@""
	.align	4


	//----- nvinfo : EIATTR_CUDA_API_VERSION
	.align		4
        /*0000*/ 	.byte	0x04, 0x37
        /*0002*/ 	.short	(.L_7 - .L_6)
.L_6:
        /*0004*/ 	.word	0x00000082


	//----- nvinfo : EIATTR_KPARAM_INFO
	.align		4
.L_7:
        /*0008*/ 	.byte	0x04, 0x17
        /*000a*/ 	.short	(.L_9 - .L_8)
.L_8:
        /*000c*/ 	.word	0x00000000
        /*0010*/ 	.short	0x0003
        /*0012*/ 	.short	0x0018
        /*0014*/ 	.byte	0x00, 0xf0, 0x11, 0x00


	//----- nvinfo : EIATTR_KPARAM_INFO
	.align		4
.L_9:
        /*0018*/ 	.byte	0x04, 0x17
        /*001a*/ 	.short	(.L_11 - .L_10)
.L_10:
        /*001c*/ 	.word	0x00000000
        /*0020*/ 	.short	0x0002
        /*0022*/ 	.short	0x0010
        /*0024*/ 	.byte	0x00, 0xf5, 0x21, 0x00


	//----- nvinfo : EIATTR_KPARAM_INFO
	.align		4
.L_11:
        /*0028*/ 	.byte	0x04, 0x17
        /*002a*/ 	.short	(.L_13 - .L_12)
.L_12:
        /*002c*/ 	.word	0x00000000
        /*0030*/ 	.short	0x0001
        /*0032*/ 	.short	0x0008
        /*0034*/ 	.byte	0x00, 0xf5, 0x21, 0x00


	//----- nvinfo : EIATTR_KPARAM_INFO
	.align		4
.L_13:
        /*0038*/ 	.byte	0x04, 0x17
        /*003a*/ 	.short	(.L_15 - .L_14)
.L_14:
        /*003c*/ 	.word	0x00000000
        /*0040*/ 	.short	0x0000
        /*0042*/ 	.short	0x0000
        /*0044*/ 	.byte	0x00, 0xf5, 0x21, 0x00


	//----- nvinfo : EIATTR_SPARSE_MMA_MASK
	.align		4
.L_15:
        /*0048*/ 	.byte	0x03, 0x50
        /*004a*/ 	.short	0x0000


	//----- nvinfo : EIATTR_MAXREG_COUNT
	.align		4
        /*004c*/ 	.byte	0x03, 0x1b
        /*004e*/ 	.short	0x00ff


	//----- nvinfo : EIATTR_MERCURY_ISA_VERSION
	.align		4
        /*0050*/ 	.byte	0x03, 0x5f
        /*0052*/ 	.short	0x0101


	//----- nvinfo : EIATTR_VRC_CTA_INIT_COUNT
	.align		4
        /*0054*/ 	.byte	0x02, 0x4a
	.zero		1
	.zero		1


	//----- nvinfo : EIATTR_EXIT_INSTR_OFFSETS
	.align		4
        /*0058*/ 	.byte	0x04, 0x1c
        /*005a*/ 	.short	(.L_17 - .L_16)


	//   ....[0]....
.L_16:
        /*005c*/ 	.word	0x00000120


	//----- nvinfo : EIATTR_CBANK_PARAM_SIZE
	.align		4
.L_17:
        /*0060*/ 	.byte	0x03, 0x19
        /*0062*/ 	.short	0x001c


	//----- nvinfo : EIATTR_PARAM_CBANK
	.align		4
        /*0064*/ 	.byte	0x04, 0x0a
        /*0066*/ 	.short	(.L_19 - .L_18)
	.align		4
.L_18:
        /*0068*/ 	.word	index@(.nv.constant0._Z13sumarVectoresPiS_S_i)
        /*006c*/ 	.short	0x0380
        /*006e*/ 	.short	0x001c


	//----- nvinfo : EIATTR_SW_WAR
	.align		4
.L_19:
        /*0070*/ 	.byte	0x04, 0x36
        /*0072*/ 	.short	(.L_21 - .L_20)
.L_20:
        /*0074*/ 	.word	0x00000008
.L_21:


//--------------------- .nv.callgraph             --------------------------
	.section	.nv.callgraph,"",@"SHT_CUDA_CALLGRAPH"
	.align	4
	.sectionentsize	8
	.align		4
        /*0000*/ 	.word	0x00000000
	.align		4
        /*0004*/ 	.word	0xffffffff
	.align		4
        /*0008*/ 	.word	0x00000000
	.align		4
        /*000c*/ 	.word	0xfffffffe
	.align		4
        /*0010*/ 	.word	0x00000000
	.align		4
        /*0014*/ 	.word	0xfffffffd
	.align		4
        /*0018*/ 	.word	0x00000000
	.align		4
        /*001c*/ 	.word	0xfffffffc


//--------------------- .text._Z13sumarVectoresPiS_S_i --------------------------
	.section	.text._Z13sumarVectoresPiS_S_i,"ax",@progbits
	.align	128
        .global         _Z13sumarVectoresPiS_S_i
        .type           _Z13sumarVectoresPiS_S_i,@function
        .size           _Z13sumarVectoresPiS_S_i,(.L_x_1 - _Z13sumarVectoresPiS_S_i)
        .other          _Z13sumarVectoresPiS_S_i,@"STO_CUDA_ENTRY STV_DEFAULT"
_Z13sumarVectoresPiS_S_i:
.text._Z13sumarVectoresPiS_S_i:
[----:B------:R-:W-:Y:S01]  /*0000*/  LDC R1, c[0x0][0x37c] ;  /* 0x0000df00ff017b82 */ /* 0x000fe20000000800 */
[----:B------:R-:W0:Y:S07]  /*0010*/  S2R R11, SR_TID.X ;  /* 0x00000000000b7919 */ /* 0x000e2e0000002100 */
[----:B------:R-:W1:Y:S01]  /*0020*/  LDC.64 R6, c[0x0][0x380] ;  /* 0x0000e000ff067b82 */ /* 0x000e620000000a00 */
[----:B------:R-:W2:Y:S01]  /*0030*/  LDCU UR6, c[0x0][0x398] ;  /* 0x00007300ff0677ac */ /* 0x000ea20008000800 */
[----:B------:R-:W3:Y:S06]  /*0040*/  LDCU.64 UR4, c[0x0][0x358] ;  /* 0x00006b00ff0477ac */ /* 0x000eec0008000a00 */
[----:B------:R-:W4:Y:S08]  /*0050*/  LDC.64 R4, c[0x0][0x388] ;  /* 0x0000e200ff047b82 */ /* 0x000f300000000a00 */
[----:B------:R-:W5:Y:S01]  /*0060*/  LDC.64 R8, c[0x0][0x390] ;  /* 0x0000e400ff087b82 */ /* 0x000f620000000a00 */
[----:B0-----:R-:W-:-:S04]  /*0070*/  LOP3.LUT R0, RZ, R11, RZ, 0x33, !PT ;  /* 0x0000000bff007212 */ /* 0x001fc800078e33ff */
[----:B--2---:R-:W-:-:S05]  /*0080*/  IADD3 R3, PT, PT, R0, UR6, RZ ;  /* 0x0000000600037c10 */ /* 0x004fca000fffe0ff */
[----:B-1----:R-:W-:-:S06]  /*0090*/  IMAD.WIDE R2, R3, 0x4, R6 ;  /* 0x0000000403027825 */ /* 0x002fcc00078e0206 */
[----:B---3--:R-:W2:Y:S01]  /*00a0*/  LDG.E R3, desc[UR4][R2.64] ;  /* 0x0000000402037981 */ /* 0x008ea2000c1e1900 */
[----:B----4-:R-:W-:-:S04]  /*00b0*/  IMAD.WIDE.U32 R4, R11, 0x4, R4 ;  /* 0x000000040b047825 */ /* 0x010fc800078e0004 */
[C---:B------:R-:W-:Y:S01]  /*00c0*/  IMAD.WIDE.U32 R6, R11.reuse, 0x4, R6 ;  /* 0x000000040b067825 */ /* 0x040fe200078e0006 */
[----:B--2---:R-:W-:Y:S05]  /*00d0*/  STG.E desc[UR4][R4.64], R3 ;  /* 0x0000000304007986 */ /* 0x004fea000c101904 */
[----:B------:R-:W2:Y:S01]  /*00e0*/  LDG.E R6, desc[UR4][R6.64] ;  /* 0x0000000406067981 */ /* 0x000ea2000c1e1900 */
[----:B-----5:R-:W-:Y:S01]  /*00f0*/  IMAD.WIDE.U32 R8, R11, 0x4, R8 ;  /* 0x000000040b087825 */ /* 0x020fe200078e0008 */
[----:B--2---:R-:W-:-:S05]  /*0100*/  IADD3 R11, PT, PT, R3, R6, RZ ;  /* 0x00000006030b7210 */ /* 0x004fca0007ffe0ff */
[----:B------:R-:W-:Y:S01]  /*0110*/  STG.E desc[UR4][R8.64], R11 ;  /* 0x0000000b08007986 */ /* 0x000fe2000c101904 */
[----:B------:R-:W-:Y:S05]  /*0120*/  EXIT ;  /* 0x000000000000794d */ /* 0x000fea0003800000 */
.L_x_0:
[----:B------:R-:W-:-:S00]  /*0130*/  BRA `(.L_x_0) ;  /* 0xfffffffc00fc7947 */ /* 0x000fc0000383ffff */
[----:B------:R-:W-:-:S00]  /*0140*/  NOP ;  /* 0x0000000000007918 */ /* 0x000fc00000000000 */
        /* <DEDUP_REMOVED lines=11> */
.L_x_1:


//--------------------- .nv.shared.reserved.0     --------------------------
	.section	.nv.shared.reserved.0,"aw",@nobits
	.weak		__nv_reservedSMEM_offset_0_alias
	.size		__nv_reservedSMEM_offset_0_alias, 0, 64
	.other		__nv_reservedSMEM_offset_0_alias,@"STO_CUDA_RESERVED_SHARED STV_DEFAULT"
__nv_reservedSMEM_offset_0_alias:
	.zero		0
	.zero		64


//--------------------- .nv.constant0._Z13sumarVectoresPiS_S_i --------------------------
	.section	.nv.constant0._Z13sumarVectoresPiS_S_i,"a",@progbits
	.sectionflags	@""
	.align	4
.nv.constant0._Z13sumarVectoresPiS_S_i:
	.zero		924


//--------------------- SYMBOLS --------------------------

	.type		.nv.reservedSmem.offset0,@object
	.size		.nv.reservedSmem.offset0,0x4
